//
// Generated by NVIDIA NVVM Compiler
//
// Compiler Build ID: CL-36424714
// Cuda compilation tools, release 13.0, V13.0.88
// Based on NVVM 20.0.0
//

.version 9.0
.target sm_100
.address_size 64

	// .globl	_Z6kernelv
.extern .func  (.param .b32 func_retval0) vprintf
(
	.param .b64 vprintf_param_0,
	.param .b64 vprintf_param_1
)
;
.global .align 1 .b8 $str[20] = {72, 101, 108, 108, 111, 32, 102, 114, 111, 109, 32, 107, 101, 114, 110, 101, 108, 33, 10};

.visible .entry _Z6kernelv()
{
	.reg .b32 	%r<3>;
	.reg .b64 	%rd<3>;

	mov.u64 	%rd1, $str;
	cvta.global.u64 	%rd2, %rd1;
	{ // callseq 0, 0
	.param .b64 param0;
	st.param.b64 	[param0], %rd2;
	.param .b64 param1;
	st.param.b64 	[param1], 0;
	.param .b32 retval0;
	call.uni (retval0), 
	vprintf, 
	(
	param0, 
	param1
	);
	ld.param.b32 	%r1, [retval0];
	} // callseq 0
	ret;

}


// ===== COMPILED SASS (sm_100) =====

	.target	sm_100

	.elftype	@"ET_EXEC"


//--------------------- .note.nv.tkinfo           --------------------------
	.section	.note.nv.tkinfo,"",@"SHT_NOTE"
	.sectionflags	@"SHF_NOTE_NV_TKINFO"
	.tkinfo
        /*0018*/ 	.word	0x00000002
        /*0030*/ 	.string	""
        /*0030*/ 	.string	"ptxas"
        /*0030*/ 	.string	"Cuda compilation tools, release 13.0, V13.0.88"
        /*0030*/ 	.string	"Build cuda_13.0.r13.0/compiler.36424714_0"
        /*0030*/ 	.string	"-arch sm_100 -m 64 "



//--------------------- .note.nv.cuinfo           --------------------------
	.section	.note.nv.cuinfo,"",@"SHT_NOTE"
	.sectionflags	@"SHF_NOTE_NV_CUINFO"
        /*0018*/ 	.short	0x0002
        /*001a*/ 	.short	0x0064
        /*001c*/ 	.short	0x0082
	.zero		2


//--------------------- .nv.info                  --------------------------
	.section	.nv.info,"",@"SHT_CUDA_INFO"
	.align	4


	//----- nvinfo : EIATTR_REGCOUNT
	.align		4
        /*0000*/ 	.byte	0x04, 0x2f
        /*0002*/ 	.short	(.L_2 - .L_1)
	.align		4
.L_1:
        /*0004*/ 	.word	index@(_Z6kernelv)
        /*0008*/ 	.word	0x00000018


	//----- nvinfo : EIATTR_FRAME_SIZE
	.align		4
.L_2:
        /*000c*/ 	.byte	0x04, 0x11
        /*000e*/ 	.short	(.L_4 - .L_3)
	.align		4
.L_3:
        /*0010*/ 	.word	index@(_Z6kernelv)
        /*0014*/ 	.word	0x00000000


	//----- nvinfo : EIATTR_MIN_STACK_SIZE
	.align		4
.L_4:
        /*0018*/ 	.byte	0x04, 0x12
        /*001a*/ 	.short	(.L_6 - .L_5)
	.align		4
.L_5:
        /*001c*/ 	.word	index@(_Z6kernelv)
        /*0020*/ 	.word	0x00000000
.L_6:


//--------------------- .nv.compat                --------------------------
	.section	.nv.compat,"",@"SHT_CUDA_COMPAT_INFO"
	.align	4
        /*0000*/ 	.byte	0x02, 0x09, 0x00, 0x00, 0x02, 0x02, 0x01, 0x00, 0x02, 0x05, 0x05, 0x00, 0x03, 0x07, 0x01, 0x01
        /*0010*/ 	.byte	0x02, 0x03, 0x00, 0x00, 0x02, 0x06, 0x01, 0x00, 0x04, 0x0b, 0x08, 0x00, 0x09, 0x00, 0x00, 0x00
        /*0020*/ 	.byte	0x00, 0x00, 0x00, 0x00


//--------------------- .nv.info._Z6kernelv       --------------------------
	.section	.nv.info._Z6kernelv,"",@"SHT_CUDA_INFO"
	.sectionflags	@""
	.align	4


	//----- nvinfo : EIATTR_CUDA_API_VERSION
	.align		4
        /*0000*/ 	.byte	0x04, 0x37
        /*0002*/ 	.short	(.L_8 - .L_7)
.L_7:
        /*0004*/ 	.word	0x00000082


	//----- nvinfo : EIATTR_SPARSE_MMA_MASK
	.align		4
.L_8:
        /*0008*/ 	.byte	0x03, 0x50
        /*000a*/ 	.short	0x0000


	//----- nvinfo : EIATTR_MAXREG_COUNT
	.align		4
        /*000c*/ 	.byte	0x03, 0x1b
        /*000e*/ 	.short	0x00ff


	//----- nvinfo : EIATTR_EXTERNS
	.align		4
        /*0010*/ 	.byte	0x04, 0x0f
        /*0012*/ 	.short	(.L_10 - .L_9)


	//   ....[0]....
	.align		4
.L_9:
        /*0014*/ 	.word	index@(vprintf)


	//----- nvinfo : EIATTR_MERCURY_ISA_VERSION
	.align		4
.L_10:
        /*0018*/ 	.byte	0x03, 0x5f
        /*001a*/ 	.short	0x0101


	//----- nvinfo : EIATTR_VRC_CTA_INIT_COUNT
	.align		4
        /*001c*/ 	.byte	0x02, 0x4a
	.zero		1
	.zero		1


	//----- nvinfo : EIATTR_SYSCALL_OFFSETS
	.align		4
        /*0020*/ 	.byte	0x04, 0x46
        /*0022*/ 	.short	(.L_12 - .L_11)


	//   ....[0]....
.L_11:
        /*0024*/ 	.word	0x00000080


	//----- nvinfo : EIATTR_EXIT_INSTR_OFFSETS
	.align		4
.L_12:
        /*0028*/ 	.byte	0x04, 0x1c
        /*002a*/ 	.short	(.L_14 - .L_13)


	//   ....[0]....
.L_13:
        /*002c*/ 	.word	0x00000090


	//----- nvinfo : EIATTR_SW_WAR
	.align		4
.L_14:
        /*0030*/ 	.byte	0x04, 0x36
        /*0032*/ 	.short	(.L_16 - .L_15)
.L_15:
        /*0034*/ 	.word	0x00000008
.L_16:


//--------------------- .nv.callgraph             --------------------------
	.section	.nv.callgraph,"",@"SHT_CUDA_CALLGRAPH"
	.align	4
	.sectionentsize	8
	.align		4
        /*0000*/ 	.word	0x00000000
	.align		4
        /*0004*/ 	.word	0xffffffff
	.align		4
        /*0008*/ 	.word	index@(_Z6kernelv)
	.align		4
        /*000c*/ 	.word	index@(vprintf)
	.align		4
        /*0010*/ 	.word	0x00000000
	.align		4
        /*0014*/ 	.word	0xfffffffe
	.align		4
        /*0018*/ 	.word	0x00000000
	.align		4
        /*001c*/ 	.word	0xfffffffd
	.align		4
        /*0020*/ 	.word	0x00000000
	.align		4
        /*0024*/ 	.word	0xfffffffc


//--------------------- .nv.constant4             --------------------------
	.section	.nv.constant4,"a",@progbits
	.align	8
	.align		8
.nv.constant4:
        /*0000*/ 	.dword	vprintf
	.align		8
        /*0008*/ 	.dword	$str


//--------------------- .text._Z6kernelv          --------------------------
	.section	.text._Z6kernelv,"ax",@progbits
	.align	128
        .global         _Z6kernelv
        .type           _Z6kernelv,@function
        .size           _Z6kernelv,(.L_x_2 - _Z6kernelv)
        .other          _Z6kernelv,@"STO_CUDA_ENTRY STV_DEFAULT"
_Z6kernelv:
.text._Z6kernelv:
[----:B------:R-:W0:Y:S01]  /*0000*/  LDC R1, c[0x0][0x37c] ;  /* 0x0000df00ff017b82 */ /* 0x000e220000000800 */
[----:B------:R-:W-:Y:S01]  /*0010*/  MOV R0, 0x0 ;  /* 0x0000000000007802 */ /* 0x000fe20000000f00 */
[----:B------:R-:W1:Y:S01]  /*0020*/  LDCU.64 UR4, c[0x4][0x8] ;  /* 0x01000100ff0477ac */ /* 0x000e620008000a00 */
[----:B------:R-:W-:-:S05]  /*0030*/  CS2R R6, SRZ ;  /* 0x0000000000067805 */ /* 0x000fca000001ff00 */
[----:B------:R2:W3:Y:S01]  /*0040*/  LDC.64 R2, c[0x4][R0] ;  /* 0x0100000000027b82 */ /* 0x0004e20000000a00 */
[----:B-1----:R-:W-:Y:S02]  /*0050*/  IMAD.U32 R4, RZ, RZ, UR4 ;  /* 0x00000004ff047e24 */ /* 0x002fe4000f8e00ff */
[----:B--2---:R-:W-:-:S07]  /*0060*/  IMAD.U32 R5, RZ, RZ, UR5 ;  /* 0x00000005ff057e24 */ /* 0x004fce000f8e00ff */
[----:B------:R-:W-:-:S07]  /*0070*/  LEPC R20, `(.L_x_0) ;  /* 0x000000001014794e */ /* 0x000fce0000000000 */
[----:B0--3--:R-:W-:Y:S05]  /*0080*/  CALL.ABS.NOINC R2 ;  /* 0x0000000002007343 */ /* 0x009fea0003c00000 */
.L_x_0:
[----:B------:R-:W-:Y:S05]  /*0090*/  EXIT ;  /* 0x000000000000794d */ /* 0x000fea0003800000 */
.L_x_1:
[----:B------:R-:W-:-:S00]  /*00a0*/  BRA `(.L_x_1) ;  /* 0xfffffffc00fc7947 */ /* 0x000fc0000383ffff */
[----:B------:R-:W-:-:S00]  /*00b0*/  NOP ;  /* 0x0000000000007918 */ /* 0x000fc00000000000 */
        /* <DEDUP_REMOVED lines=12> */
.L_x_2:


//--------------------- .nv.global.init           --------------------------
	.section	.nv.global.init,"aw",@progbits
.nv.global.init:
	.type		$str,@object
	.size		$str,(.L_0 - $str)
$str:
        /*0000*/ 	.byte	0x48, 0x65, 0x6c, 0x6c, 0x6f, 0x20, 0x66, 0x72, 0x6f, 0x6d, 0x20, 0x6b, 0x65, 0x72, 0x6e, 0x65
        /*0010*/ 	.byte	0x6c, 0x21, 0x0a, 0x00
.L_0:


//--------------------- .nv.shared.reserved.0     --------------------------
	.section	.nv.shared.reserved.0,"aw",@nobits
	.weak		__nv_reservedSMEM_offset_0_alias
	.size		__nv_reservedSMEM_offset_0_alias, 0, 64
	.other		__nv_reservedSMEM_offset_0_alias,@"STO_CUDA_RESERVED_SHARED STV_DEFAULT"
__nv_reservedSMEM_offset_0_alias:
	.zero		0
	.zero		64


//--------------------- .nv.constant0._Z6kernelv  --------------------------
	.section	.nv.constant0._Z6kernelv,"a",@progbits
	.sectionflags	@""
	.align	4
.nv.constant0._Z6kernelv:
	.zero		896


//--------------------- SYMBOLS --------------------------

	.type		.nv.reservedSmem.offset0,@object
	.size		.nv.reservedSmem.offset0,0x4
	.type		vprintf,@function
